//
// Generated by NVIDIA NVVM Compiler
//
// Compiler Build ID: CL-36424714
// Cuda compilation tools, release 13.0, V13.0.88
// Based on NVVM 20.0.0
//

.version 9.0
.target sm_100
.address_size 64

	// .globl	_Z11printKernelv
.extern .func  (.param .b32 func_retval0) vprintf
(
	.param .b64 vprintf_param_0,
	.param .b64 vprintf_param_1
)
;
.global .align 1 .b8 $str[32] = {72, 101, 108, 108, 111, 32, 102, 114, 111, 109, 32, 98, 108, 111, 99, 107, 32, 37, 100, 44, 32, 116, 104, 114, 101, 97, 100, 32, 37, 100, 10};

.visible .entry _Z11printKernelv()
{
	.local .align 8 .b8 	__local_depot0[8];
	.reg .b64 	%SP;
	.reg .b64 	%SPL;
	.reg .b32 	%r<5>;
	.reg .b64 	%rd<5>;

	mov.u64 	%SPL, __local_depot0;
	cvta.local.u64 	%SP, %SPL;
	add.u64 	%rd1, %SP, 0;
	add.u64 	%rd2, %SPL, 0;
	mov.u32 	%r1, %ctaid.x;
	mov.u32 	%r2, %tid.x;
	st.local.v2.u32 	[%rd2], {%r1, %r2};
	mov.u64 	%rd3, $str;
	cvta.global.u64 	%rd4, %rd3;
	{ // callseq 0, 0
	.param .b64 param0;
	st.param.b64 	[param0], %rd4;
	.param .b64 param1;
	st.param.b64 	[param1], %rd1;
	.param .b32 retval0;
	call.uni (retval0), 
	vprintf, 
	(
	param0, 
	param1
	);
	ld.param.b32 	%r3, [retval0];
	} // callseq 0
	ret;

}


// ===== COMPILED SASS (sm_100) =====

	.target	sm_100

	.elftype	@"ET_EXEC"


//--------------------- .note.nv.tkinfo           --------------------------
	.section	.note.nv.tkinfo,"",@"SHT_NOTE"
	.sectionflags	@"SHF_NOTE_NV_TKINFO"
	.tkinfo
        /*0018*/ 	.word	0x00000002
        /*0030*/ 	.string	""
        /*0030*/ 	.string	"ptxas"
        /*0030*/ 	.string	"Cuda compilation tools, release 13.0, V13.0.88"
        /*0030*/ 	.string	"Build cuda_13.0.r13.0/compiler.36424714_0"
        /*0030*/ 	.string	"-arch sm_100 -m 64 "



//--------------------- .note.nv.cuinfo           --------------------------
	.section	.note.nv.cuinfo,"",@"SHT_NOTE"
	.sectionflags	@"SHF_NOTE_NV_CUINFO"
        /*0018*/ 	.short	0x0002
        /*001a*/ 	.short	0x0064
        /*001c*/ 	.short	0x0082
	.zero		2


//--------------------- .nv.info                  --------------------------
	.section	.nv.info,"",@"SHT_CUDA_INFO"
	.align	4


	//----- nvinfo : EIATTR_REGCOUNT
	.align		4
        /*0000*/ 	.byte	0x04, 0x2f
        /*0002*/ 	.short	(.L_2 - .L_1)
	.align		4
.L_1:
        /*0004*/ 	.word	index@(_Z11printKernelv)
        /*0008*/ 	.word	0x00000018


	//----- nvinfo : EIATTR_FRAME_SIZE
	.align		4
.L_2:
        /*000c*/ 	.byte	0x04, 0x11
        /*000e*/ 	.short	(.L_4 - .L_3)
	.align		4
.L_3:
        /*0010*/ 	.word	index@(_Z11printKernelv)
        /*0014*/ 	.word	0x00000008


	//----- nvinfo : EIATTR_MIN_STACK_SIZE
	.align		4
.L_4:
        /*0018*/ 	.byte	0x04, 0x12
        /*001a*/ 	.short	(.L_6 - .L_5)
	.align		4
.L_5:
        /*001c*/ 	.word	index@(_Z11printKernelv)
        /*0020*/ 	.word	0x00000008
.L_6:


//--------------------- .nv.compat                --------------------------
	.section	.nv.compat,"",@"SHT_CUDA_COMPAT_INFO"
	.align	4
        /*0000*/ 	.byte	0x02, 0x09, 0x00, 0x00, 0x02, 0x02, 0x01, 0x00, 0x02, 0x05, 0x05, 0x00, 0x03, 0x07, 0x01, 0x01
        /*0010*/ 	.byte	0x02, 0x03, 0x00, 0x00, 0x02, 0x06, 0x01, 0x00, 0x04, 0x0b, 0x08, 0x00, 0x09, 0x00, 0x00, 0x00
        /*0020*/ 	.byte	0x00, 0x00, 0x00, 0x00


//--------------------- .nv.info._Z11printKernelv --------------------------
	.section	.nv.info._Z11printKernelv,"",@"SHT_CUDA_INFO"
	.sectionflags	@""
	.align	4


	//----- nvinfo : EIATTR_CUDA_API_VERSION
	.align		4
        /*0000*/ 	.byte	0x04, 0x37
        /*0002*/ 	.short	(.L_8 - .L_7)
.L_7:
        /*0004*/ 	.word	0x00000082


	//----- nvinfo : EIATTR_SPARSE_MMA_MASK
	.align		4
.L_8:
        /*0008*/ 	.byte	0x03, 0x50
        /*000a*/ 	.short	0x0000


	//----- nvinfo : EIATTR_MAXREG_COUNT
	.align		4
        /*000c*/ 	.byte	0x03, 0x1b
        /*000e*/ 	.short	0x00ff


	//----- nvinfo : EIATTR_EXTERNS
	.align		4
        /*0010*/ 	.byte	0x04, 0x0f
        /*0012*/ 	.short	(.L_10 - .L_9)


	//   ....[0]....
	.align		4
.L_9:
        /*0014*/ 	.word	index@(vprintf)


	//----- nvinfo : EIATTR_MERCURY_ISA_VERSION
	.align		4
.L_10:
        /*0018*/ 	.byte	0x03, 0x5f
        /*001a*/ 	.short	0x0101


	//----- nvinfo : EIATTR_VRC_CTA_INIT_COUNT
	.align		4
        /*001c*/ 	.byte	0x02, 0x4a
	.zero		1
	.zero		1


	//----- nvinfo : EIATTR_SYSCALL_OFFSETS
	.align		4
        /*0020*/ 	.byte	0x04, 0x46
        /*0022*/ 	.short	(.L_12 - .L_11)


	//   ....[0]....
.L_11:
        /*0024*/ 	.word	0x000000f0


	//----- nvinfo : EIATTR_EXIT_INSTR_OFFSETS
	.align		4
.L_12:
        /*0028*/ 	.byte	0x04, 0x1c
        /*002a*/ 	.short	(.L_14 - .L_13)


	//   ....[0]....
.L_13:
        /*002c*/ 	.word	0x00000100


	//----- nvinfo : EIATTR_SW_WAR
	.align		4
.L_14:
        /*0030*/ 	.byte	0x04, 0x36
        /*0032*/ 	.short	(.L_16 - .L_15)
.L_15:
        /*0034*/ 	.word	0x00000008
.L_16:


//--------------------- .nv.callgraph             --------------------------
	.section	.nv.callgraph,"",@"SHT_CUDA_CALLGRAPH"
	.align	4
	.sectionentsize	8
	.align		4
        /*0000*/ 	.word	0x00000000
	.align		4
        /*0004*/ 	.word	0xffffffff
	.align		4
        /*0008*/ 	.word	index@(_Z11printKernelv)
	.align		4
        /*000c*/ 	.word	index@(vprintf)
	.align		4
        /*0010*/ 	.word	0x00000000
	.align		4
        /*0014*/ 	.word	0xfffffffe
	.align		4
        /*0018*/ 	.word	0x00000000
	.align		4
        /*001c*/ 	.word	0xfffffffd
	.align		4
        /*0020*/ 	.word	0x00000000
	.align		4
        /*0024*/ 	.word	0xfffffffc


//--------------------- .nv.constant4             --------------------------
	.section	.nv.constant4,"a",@progbits
	.align	8
	.align		8
.nv.constant4:
        /*0000*/ 	.dword	vprintf
	.align		8
        /*0008*/ 	.dword	$str


//--------------------- .text._Z11printKernelv    --------------------------
	.section	.text._Z11printKernelv,"ax",@progbits
	.align	128
        .global         _Z11printKernelv
        .type           _Z11printKernelv,@function
        .size           _Z11printKernelv,(.L_x_2 - _Z11printKernelv)
        .other          _Z11printKernelv,@"STO_CUDA_ENTRY STV_DEFAULT"
_Z11printKernelv:
.text._Z11printKernelv:
[----:B------:R-:W0:Y:S01]  /*0000*/  LDC R1, c[0x0][0x37c] ;  /* 0x0000df00ff017b82 */ /* 0x000e220000000800 */
[----:B------:R-:W1:Y:S01]  /*0010*/  S2R R8, SR_CTAID.X ;  /* 0x0000000000087919 */ /* 0x000e620000002500 */
[----:B0-----:R-:W-:Y:S01]  /*0020*/  VIADD R1, R1, 0xfffffff8 ;  /* 0xfffffff801017836 */ /* 0x001fe20000000000 */
[----:B------:R-:W-:Y:S01]  /*0030*/  MOV R0, 0x0 ;  /* 0x0000000000007802 */ /* 0x000fe20000000f00 */
[----:B------:R-:W0:Y:S01]  /*0040*/  LDCU UR4, c[0x0][0x2f8] ;  /* 0x00005f00ff0477ac */ /* 0x000e220008000800 */
[----:B------:R-:W1:Y:S03]  /*0050*/  S2R R9, SR_TID.X ;  /* 0x0000000000097919 */ /* 0x000e660000002100 */
[----:B------:R2:W3:Y:S01]  /*0060*/  LDC.64 R2, c[0x4][R0] ;  /* 0x0100000000027b82 */ /* 0x0004e20000000a00 */
[----:B------:R-:W4:Y:S01]  /*0070*/  LDCU.64 UR6, c[0x4][0x8] ;  /* 0x01000100ff0677ac */ /* 0x000f220008000a00 */
[----:B------:R-:W5:Y:S01]  /*0080*/  LDCU UR5, c[0x0][0x2fc] ;  /* 0x00005f80ff0577ac */ /* 0x000f620008000800 */
[----:B0-----:R-:W-:Y:S01]  /*0090*/  IADD3 R6, P0, PT, R1, UR4, RZ ;  /* 0x0000000401067c10 */ /* 0x001fe2000ff1e0ff */
[----:B----4-:R-:W-:Y:S01]  /*00a0*/  IMAD.U32 R4, RZ, RZ, UR6 ;  /* 0x00000006ff047e24 */ /* 0x010fe2000f8e00ff */
[----:B------:R-:W-:-:S03]  /*00b0*/  MOV R5, UR7 ;  /* 0x0000000700057c02 */ /* 0x000fc60008000f00 */
[----:B-----5:R-:W-:Y:S01]  /*00c0*/  IMAD.X R7, RZ, RZ, UR5, P0 ;  /* 0x00000005ff077e24 */ /* 0x020fe200080e06ff */
[----:B-1----:R2:W-:Y:S07]  /*00d0*/  STL.64 [R1], R8 ;  /* 0x0000000801007387 */ /* 0x0025ee0000100a00 */
[----:B------:R-:W-:-:S07]  /*00e0*/  LEPC R20, `(.L_x_0) ;  /* 0x000000001014794e */ /* 0x000fce0000000000 */
[----:B--23--:R-:W-:Y:S05]  /*00f0*/  CALL.ABS.NOINC R2 ;  /* 0x0000000002007343 */ /* 0x00cfea0003c00000 */
.L_x_0:
[----:B------:R-:W-:Y:S05]  /*0100*/  EXIT ;  /* 0x000000000000794d */ /* 0x000fea0003800000 */
.L_x_1:
[----:B------:R-:W-:-:S00]  /*0110*/  BRA `(.L_x_1) ;  /* 0xfffffffc00fc7947 */ /* 0x000fc0000383ffff */
[----:B------:R-:W-:-:S00]  /*0120*/  NOP ;  /* 0x0000000000007918 */ /* 0x000fc00000000000 */
        /* <DEDUP_REMOVED lines=13> */
.L_x_2:


//--------------------- .nv.global.init           --------------------------
	.section	.nv.global.init,"aw",@progbits
.nv.global.init:
	.type		$str,@object
	.size		$str,(.L_0 - $str)
$str:
        /*0000*/ 	.byte	0x48, 0x65, 0x6c, 0x6c, 0x6f, 0x20, 0x66, 0x72, 0x6f, 0x6d, 0x20, 0x62, 0x6c, 0x6f, 0x63, 0x6b
        /*0010*/ 	.byte	0x20, 0x25, 0x64, 0x2c, 0x20, 0x74, 0x68, 0x72, 0x65, 0x61, 0x64, 0x20, 0x25, 0x64, 0x0a, 0x00
.L_0:


//--------------------- .nv.shared.reserved.0     --------------------------
	.section	.nv.shared.reserved.0,"aw",@nobits
	.weak		__nv_reservedSMEM_offset_0_alias
	.size		__nv_reservedSMEM_offset_0_alias, 0, 64
	.other		__nv_reservedSMEM_offset_0_alias,@"STO_CUDA_RESERVED_SHARED STV_DEFAULT"
__nv_reservedSMEM_offset_0_alias:
	.zero		0
	.zero		64


//--------------------- .nv.constant0._Z11printKernelv --------------------------
	.section	.nv.constant0._Z11printKernelv,"a",@progbits
	.sectionflags	@""
	.align	4
.nv.constant0._Z11printKernelv:
	.zero		896


//--------------------- SYMBOLS --------------------------

	.type		.nv.reservedSmem.offset0,@object
	.size		.nv.reservedSmem.offset0,0x4
	.type		vprintf,@function
